	.headerflags	@"EF_CUDA_TEXMODE_UNIFIED EF_CUDA_64BIT_ADDRESS EF_CUDA_ACCELERATORS EF_CUDA_SM90 EF_CUDA_VIRTUAL_SM(EF_CUDA_SM90)"
	.elftype	@"ET_EXEC"


//--------------------- .nv.info                  --------------------------
	.section	.nv.info,"",@"SHT_CUDA_INFO"
	.align	4


	//----- nvinfo : EIATTR_REGCOUNT
	.align		4
        /*0000*/ 	.byte	0x04, 0x2f
        /*0002*/ 	.short	(.L_3 - .L_2)
	.align		4
.L_2:
        /*0004*/ 	.word	index@(triton_poi_fused__native_batch_norm_legit_no_training__prelu_kernel_10)
        /*0008*/ 	.word	0x00000012


	//----- nvinfo : EIATTR_MIN_STACK_SIZE
	.align		4
.L_3:
        /*000c*/ 	.byte	0x04, 0x12
        /*000e*/ 	.short	(.L_5 - .L_4)
	.align		4
.L_4:
        /*0010*/ 	.word	index@(triton_poi_fused__native_batch_norm_legit_no_training__prelu_kernel_10)
        /*0014*/ 	.word	0x00000000


	//----- nvinfo : EIATTR_FRAME_SIZE
	.align		4
.L_5:
        /*0018*/ 	.byte	0x04, 0x11
        /*001a*/ 	.short	(.L_7 - .L_6)
	.align		4
.L_6:
        /*001c*/ 	.word	index@(triton_poi_fused__native_batch_norm_legit_no_training__prelu_kernel_10)
        /*0020*/ 	.word	0x00000000


	//----- nvinfo : EIATTR_MIN_STACK_SIZE
	.align		4
.L_7:
        /*0024*/ 	.byte	0x04, 0x12
        /*0026*/ 	.short	(.L_9 - .L_8)
	.align		4
.L_8:
        /*0028*/ 	.word	index@(triton_poi_fused__native_batch_norm_legit_no_training__prelu_kernel_10)
        /*002c*/ 	.word	0x00000000
.L_9:


//--------------------- .nv.info.triton_poi_fused__native_batch_norm_legit_no_training__prelu_kernel_10 --------------------------
	.section	.nv.info.triton_poi_fused__native_batch_norm_legit_no_training__prelu_kernel_10,"",@"SHT_CUDA_INFO"
	.sectionflags	@""
	.align	4


	//----- nvinfo : EIATTR_CUDA_API_VERSION
	.align		4
        /*0000*/ 	.byte	0x04, 0x37
        /*0002*/ 	.short	(.L_11 - .L_10)
.L_10:
        /*0004*/ 	.word	0x0000007c


	//----- nvinfo : EIATTR_KPARAM_INFO
	.align		4
.L_11:
        /*0008*/ 	.byte	0x04, 0x17
        /*000a*/ 	.short	(.L_13 - .L_12)
.L_12:
        /*000c*/ 	.word	0x00000000
        /*0010*/ 	.short	0x0007
        /*0012*/ 	.short	0x0038
        /*0014*/ 	.byte	0x00, 0xf0, 0x11, 0x00


	//----- nvinfo : EIATTR_KPARAM_INFO
	.align		4
.L_13:
        /*0018*/ 	.byte	0x04, 0x17
        /*001a*/ 	.short	(.L_15 - .L_14)
.L_14:
        /*001c*/ 	.word	0x00000000
        /*0020*/ 	.short	0x0006
        /*0022*/ 	.short	0x0030
        /*0024*/ 	.byte	0x00, 0xf4, 0x21, 0x00


	//----- nvinfo : EIATTR_KPARAM_INFO
	.align		4
.L_15:
        /*0028*/ 	.byte	0x04, 0x17
        /*002a*/ 	.short	(.L_17 - .L_16)
.L_16:
        /*002c*/ 	.word	0x00000000
        /*0030*/ 	.short	0x0005
        /*0032*/ 	.short	0x0028
        /*0034*/ 	.byte	0x00, 0xf4, 0x21, 0x00


	//----- nvinfo : EIATTR_KPARAM_INFO
	.align		4
.L_17:
        /*0038*/ 	.byte	0x04, 0x17
        /*003a*/ 	.short	(.L_19 - .L_18)
.L_18:
        /*003c*/ 	.word	0x00000000
        /*0040*/ 	.short	0x0004
        /*0042*/ 	.short	0x0020
        /*0044*/ 	.byte	0x00, 0xf4, 0x21, 0x00


	//----- nvinfo : EIATTR_KPARAM_INFO
	.align		4
.L_19:
        /*0048*/ 	.byte	0x04, 0x17
        /*004a*/ 	.short	(.L_21 - .L_20)
.L_20:
        /*004c*/ 	.word	0x00000000
        /*0050*/ 	.short	0x0003
        /*0052*/ 	.short	0x0018
        /*0054*/ 	.byte	0x00, 0xf4, 0x21, 0x00


	//----- nvinfo : EIATTR_KPARAM_INFO
	.align		4
.L_21:
        /*0058*/ 	.byte	0x04, 0x17
        /*005a*/ 	.short	(.L_23 - .L_22)
.L_22:
        /*005c*/ 	.word	0x00000000
        /*0060*/ 	.short	0x0002
        /*0062*/ 	.short	0x0010
        /*0064*/ 	.byte	0x00, 0xf4, 0x21, 0x00


	//----- nvinfo : EIATTR_KPARAM_INFO
	.align		4
.L_23:
        /*0068*/ 	.byte	0x04, 0x17
        /*006a*/ 	.short	(.L_25 - .L_24)
.L_24:
        /*006c*/ 	.word	0x00000000
        /*0070*/ 	.short	0x0001
        /*0072*/ 	.short	0x0008
        /*0074*/ 	.byte	0x00, 0xf4, 0x21, 0x00


	//----- nvinfo : EIATTR_KPARAM_INFO
	.align		4
.L_25:
        /*0078*/ 	.byte	0x04, 0x17
        /*007a*/ 	.short	(.L_27 - .L_26)
.L_26:
        /*007c*/ 	.word	0x00000000
        /*0080*/ 	.short	0x0000
        /*0082*/ 	.short	0x0000
        /*0084*/ 	.byte	0x00, 0xf4, 0x21, 0x00


	//----- nvinfo : EIATTR_SPARSE_MMA_MASK
	.align		4
.L_27:
        /*0088*/ 	.byte	0x03, 0x50
        /*008a*/ 	.short	0x0000


	//----- nvinfo : EIATTR_MAXREG_COUNT
	.align		4
        /*008c*/ 	.byte	0x03, 0x1b
        /*008e*/ 	.short	0x00ff


	//----- nvinfo : EIATTR_EXIT_INSTR_OFFSETS
	.align		4
        /*0090*/ 	.byte	0x04, 0x1c
        /*0092*/ 	.short	(.L_29 - .L_28)


	//   ....[0]....
.L_28:
        /*0094*/ 	.word	0x00000400


	//----- nvinfo : EIATTR_REQNTID
	.align		4
.L_29:
        /*0098*/ 	.byte	0x04, 0x10
        /*009a*/ 	.short	(.L_31 - .L_30)
.L_30:
        /*009c*/ 	.word	0x00000080
        /*00a0*/ 	.word	0x00000001
        /*00a4*/ 	.word	0x00000001


	//----- nvinfo : EIATTR_CBANK_PARAM_SIZE
	.align		4
.L_31:
        /*00a8*/ 	.byte	0x03, 0x19
        /*00aa*/ 	.short	0x003c


	//----- nvinfo : EIATTR_PARAM_CBANK
	.align		4
        /*00ac*/ 	.byte	0x04, 0x0a
        /*00ae*/ 	.short	(.L_33 - .L_32)
	.align		4
.L_32:
        /*00b0*/ 	.word	index@(.nv.constant0.triton_poi_fused__native_batch_norm_legit_no_training__prelu_kernel_10)
        /*00b4*/ 	.short	0x0210
        /*00b6*/ 	.short	0x003c


	//----- nvinfo : EIATTR_SW_WAR
	.align		4
.L_33:
        /*00b8*/ 	.byte	0x04, 0x36
        /*00ba*/ 	.short	(.L_35 - .L_34)
.L_34:
        /*00bc*/ 	.word	0x00000008
.L_35:


//--------------------- .nv.callgraph             --------------------------
	.section	.nv.callgraph,"",@"SHT_CUDA_CALLGRAPH"
	.align	4
	.sectionentsize	8
	.align		4
        /*0000*/ 	.word	0x00000000
	.align		4
        /*0004*/ 	.word	0xffffffff
	.align		4
        /*0008*/ 	.word	0x00000000
	.align		4
        /*000c*/ 	.word	0xfffffffe
	.align		4
        /*0010*/ 	.word	0x00000000
	.align		4
        /*0014*/ 	.word	0xfffffffd
	.align		4
        /*0018*/ 	.word	0x00000000
	.align		4
        /*001c*/ 	.word	0xfffffffc


//--------------------- .nv.constant4             --------------------------
	.section	.nv.constant4,"a",@progbits
	.align	8
	.align		8
.nv.constant4:
        /*0000*/ 	.dword	_$_str
	.align		8
        /*0008*/ 	.dword	_$_str_$_2


//--------------------- .text.triton_poi_fused__native_batch_norm_legit_no_training__prelu_kernel_10 --------------------------
	.section	.text.triton_poi_fused__native_batch_norm_legit_no_training__prelu_kernel_10,"ax",@progbits
	.align	128
        .global         triton_poi_fused__native_batch_norm_legit_no_training__prelu_kernel_10
        .type           triton_poi_fused__native_batch_norm_legit_no_training__prelu_kernel_10,@function
        .size           triton_poi_fused__native_batch_norm_legit_no_training__prelu_kernel_10,(.L_x_1 - triton_poi_fused__native_batch_norm_legit_no_training__prelu_kernel_10)
        .other          triton_poi_fused__native_batch_norm_legit_no_training__prelu_kernel_10,@"STO_CUDA_ENTRY STV_DEFAULT"
triton_poi_fused__native_batch_norm_legit_no_training__prelu_kernel_10:
.text.triton_poi_fused__native_batch_norm_legit_no_training__prelu_kernel_10:
[----:B------:R-:W-:Y:S01]  /*0000*/  LDC R1, c[0x0][0x28] ;  /* 0x00000a00ff017b82 */ /* 0x000fe20000000800 */
[----:B------:R-:W1:Y:S07]  /*0010*/  S2R R0, SR_TID.X ;  /* 0x0000000000007919 */ /* 0x000e6e0000002100 */
[----:B------:R-:W2:Y:S01]  /*0020*/  LDC.64 R2, c[0x0][0x228] ;  /* 0x00008a00ff027b82 */ /* 0x000ea20000000a00 */
[----:B------:R-:W-:Y:S01]  /*0030*/  ULDC.64 UR4, c[0x0][0x208] ;  /* 0x0000820000047ab9 */ /* 0x000fe20000000a00 */
[----:B------:R-:W3:Y:S06]  /*0040*/  S2R R7, SR_CTAID.X ;  /* 0x0000000000077919 */ /* 0x000eec0000002500 */
[----:B------:R-:W4:Y:S08]  /*0050*/  LDC.64 R8, c[0x0][0x220] ;  /* 0x00008800ff087b82 */ /* 0x000f300000000a00 */
[----:B------:R-:W5:Y:S08]  /*0060*/  LDC.64 R10, c[0x0][0x230] ;  /* 0x00008c00ff0a7b82 */ /* 0x000f700000000a00 */
[----:B------:R-:W5:Y:S01]  /*0070*/  LDC.64 R12, c[0x0][0x238] ;  /* 0x00008e00ff0c7b82 */ /* 0x000f620000000a00 */
[----:B-1----:R-:W-:-:S07]  /*0080*/  SHF.L.U32 R0, R0, 0x1, RZ ;  /* 0x0000000100007819 */ /* 0x002fce00000006ff */
[----:B------:R-:W1:Y:S01]  /*0090*/  LDC.64 R14, c[0x0][0x240] ;  /* 0x00009000ff0e7b82 */ /* 0x000e620000000a00 */
[----:B---3--:R-:W-:Y:S02]  /*00a0*/  SHF.R.S32.HI R5, RZ, 0x17, R7 ;  /* 0x00000017ff057819 */ /* 0x008fe40000011407 */
[----:B------:R-:W-:Y:S02]  /*00b0*/  LOP3.LUT R0, R0, 0xfe, RZ, 0xc0, !PT ;  /* 0x000000fe00007812 */ /* 0x000fe400078ec0ff */
[----:B------:R-:W-:Y:S02]  /*00c0*/  SGXT R5, R5, 0x1 ;  /* 0x000000010505781a */ /* 0x000fe40000000200 */
[----:B------:R-:W-:Y:S02]  /*00d0*/  LEA R0, R7, R0, 0x8 ;  /* 0x0000000007007211 */ /* 0x000fe400078e40ff */
[----:B------:R-:W3:Y:S02]  /*00e0*/  LDC.64 R6, c[0x0][0x218] ;  /* 0x00008600ff067b82 */ /* 0x000ee40000000a00 */
[----:B------:R-:W-:-:S04]  /*00f0*/  LEA.HI R5, R5, R0, RZ, 0x6 ;  /* 0x0000000005057211 */ /* 0x000fc800078f30ff */
[----:B------:R-:W-:-:S04]  /*0100*/  LOP3.LUT R5, R5, 0xffffffc0, RZ, 0xc0, !PT ;  /* 0xffffffc005057812 */ /* 0x000fc800078ec0ff */
[----:B------:R-:W-:-:S05]  /*0110*/  IADD3 R4, R0, -R5, RZ ;  /* 0x8000000500047210 */ /* 0x000fca0007ffe0ff */
[----:B--2---:R-:W-:-:S06]  /*0120*/  IMAD.WIDE R2, R4, 0x4, R2 ;  /* 0x0000000404027825 */ /* 0x004fcc00078e0202 */
[----:B------:R-:W2:Y:S01]  /*0130*/  LDG.E.EL.64 R2, desc[UR4][R2.64] ;  /* 0x0000000402027981 */ /* 0x000ea2000c2e1b00 */
[----:B----4-:R-:W-:-:S04]  /*0140*/  IMAD.WIDE R8, R4, 0x4, R8 ;  /* 0x0000000404087825 */ /* 0x010fc800078e0208 */
[----:B---3--:R-:W-:Y:S02]  /*0150*/  IMAD.WIDE R6, R0, 0x4, R6 ;  /* 0x0000000400067825 */ /* 0x008fe400078e0206 */
[----:B------:R-:W3:Y:S04]  /*0160*/  LDG.E.EL.64 R8, desc[UR4][R8.64] ;  /* 0x0000000408087981 */ /* 0x000ee8000c2e1b00 */
[----:B------:R-:W3:Y:S01]  /*0170*/  LDG.E.64 R6, desc[UR4][R6.64] ;  /* 0x0000000406067981 */ /* 0x000ee2000c1e1b00 */
[----:B-----5:R-:W-:-:S04]  /*0180*/  IMAD.WIDE R10, R4, 0x4, R10 ;  /* 0x00000004040a7825 */ /* 0x020fc800078e020a */
[C---:B0-----:R-:W-:Y:S02]  /*0190*/  IMAD.WIDE R12, R4.reuse, 0x4, R12 ;  /* 0x00000004040c7825 */ /* 0x041fe400078e020c */
[----:B------:R-:W4:Y:S04]  /*01a0*/  LDG.E.EL.64 R10, desc[UR4][R10.64] ;  /* 0x000000040a0a7981 */ /* 0x000f28000c2e1b00 */
[----:B------:R-:W4:Y:S01]  /*01b0*/  LDG.E.EL.64 R12, desc[UR4][R12.64] ;  /* 0x000000040c0c7981 */ /* 0x000f22000c2e1b00 */
[----:B-1----:R-:W-:-:S06]  /*01c0*/  IMAD.WIDE R4, R4, 0x4, R14 ;  /* 0x0000000404047825 */ /* 0x002fcc00078e020e */
[----:B------:R-:W5:Y:S01]  /*01d0*/  LDG.E.EL.64 R4, desc[UR4][R4.64] ;  /* 0x0000000404047981 */ /* 0x000f62000c2e1b00 */
[----:B--2---:R-:W-:Y:S01]  /*01e0*/  FADD R2, R2, 0.0010000000474974513054 ;  /* 0x3a83126f02027421 */ /* 0x004fe20000000000 */
[----:B------:R-:W-:-:S03]  /*01f0*/  FADD R3, R3, 0.0010000000474974513054 ;  /* 0x3a83126f03037421 */ /* 0x000fc60000000000 */
[----:B------:R-:W0:Y:S08]  /*0200*/  MUFU.SQRT R14, R2 ;  /* 0x00000002000e7308 */ /* 0x000e300000002000 */
[----:B------:R-:W1:Y:S01]  /*0210*/  MUFU.SQRT R15, R3 ;  /* 0x00000003000f7308 */ /* 0x000e620000002000 */
[C---:B0-----:R-:W-:Y:S02]  /*0220*/  FSETP.GT.AND P0, PT, R14.reuse, 8.50705917302346158658e+37, PT ;  /* 0x7e8000000e00780b */ /* 0x041fe40003f04000 */
[----:B------:R-:W-:-:S02]  /*0230*/  FSETP.GEU.AND P2, PT, R14, 1.175494350822287508e-38, PT ;  /* 0x008000000e00780b */ /* 0x000fc40003f4e000 */
[C---:B-1----:R-:W-:Y:S02]  /*0240*/  FSETP.GT.AND P1, PT, R15.reuse, 8.50705917302346158658e+37, PT ;  /* 0x7e8000000f00780b */ /* 0x042fe40003f24000 */
[----:B------:R-:W-:-:S07]  /*0250*/  FSETP.GEU.AND P3, PT, R15, 1.175494350822287508e-38, PT ;  /* 0x008000000f00780b */ /* 0x000fce0003f6e000 */
[----:B------:R-:W-:Y:S01]  /*0260*/  @P0 FMUL R14, R14, 0.25 ;  /* 0x3e8000000e0e0820 */ /* 0x000fe20000400000 */
[----:B------:R-:W-:-:S03]  /*0270*/  HFMA2.MMA R2, -RZ, RZ, 1.625, 0 ;  /* 0x3e800000ff027435 */ /* 0x000fc600000001ff */
[----:B------:R-:W-:Y:S01]  /*0280*/  @!P2 FMUL R14, R14, 16777216 ;  /* 0x4b8000000e0ea820 */ /* 0x000fe20000400000 */
[----:B------:R-:W-:-:S04]  /*0290*/  @P1 FMUL R15, R15, 0.25 ;  /* 0x3e8000000f0f1820 */ /* 0x000fc80000400000 */
[----:B------:R-:W-:Y:S01]  /*02a0*/  @!P3 FMUL R15, R15, 16777216 ;  /* 0x4b8000000f0fb820 */ /* 0x000fe20000400000 */
[----:B------:R-:W0:Y:S01]  /*02b0*/  MUFU.RCP R14, R14 ;  /* 0x0000000e000e7308 */ /* 0x000e220000001000 */
[----:B------:R-:W-:-:S07]  /*02c0*/  FSEL R3, R2, 1, P0 ;  /* 0x3f80000002037808 */ /* 0x000fce0000000000 */
[----:B------:R-:W1:Y:S01]  /*02d0*/  MUFU.RCP R15, R15 ;  /* 0x0000000f000f7308 */ /* 0x000e620000001000 */
[----:B------:R-:W-:Y:S01]  /*02e0*/  FSEL R2, R2, 1, P1 ;  /* 0x3f80000002027808 */ /* 0x000fe20000800000 */
[----:B------:R-:W-:Y:S01]  /*02f0*/  @!P2 FMUL R3, R3, 16777216 ;  /* 0x4b8000000303a820 */ /* 0x000fe20000400000 */
[----:B---3--:R-:W-:-:S03]  /*0300*/  FADD R7, R7, -R9 ;  /* 0x8000000907077221 */ /* 0x008fc60000000000 */
[----:B------:R-:W-:Y:S01]  /*0310*/  @!P3 FMUL R2, R2, 16777216 ;  /* 0x4b8000000202b820 */ /* 0x000fe20000400000 */
[----:B------:R-:W-:Y:S01]  /*0320*/  FADD R6, R6, -R8 ;  /* 0x8000000806067221 */ /* 0x000fe20000000000 */
[----:B0-----:R-:W-:Y:S02]  /*0330*/  FMUL R9, R14, R3 ;  /* 0x000000030e097220 */ /* 0x001fe40000400000 */
[----:B-1----:R-:W-:Y:S02]  /*0340*/  FMUL R8, R15, R2 ;  /* 0x000000020f087220 */ /* 0x002fe40000400000 */
[----:B------:R-:W0:Y:S01]  /*0350*/  LDC.64 R2, c[0x0][0x210] ;  /* 0x00008400ff027b82 */ /* 0x000e220000000a00 */
[----:B------:R-:W-:Y:S01]  /*0360*/  FMUL R9, R6, R9 ;  /* 0x0000000906097220 */ /* 0x000fe20000400000 */
[----:B------:R-:W-:-:S03]  /*0370*/  FMUL R8, R7, R8 ;  /* 0x0000000807087220 */ /* 0x000fc60000400000 */
[----:B----4-:R-:W-:Y:S01]  /*0380*/  FFMA R10, R10, R9, R12 ;  /* 0x000000090a0a7223 */ /* 0x010fe2000000000c */
[----:B------:R-:W-:-:S04]  /*0390*/  FFMA R11, R11, R8, R13 ;  /* 0x000000080b0b7223 */ /* 0x000fc8000000000d */
[----:B------:R-:W-:Y:S02]  /*03a0*/  FSETP.GT.AND P0, PT, R10, RZ, PT ;  /* 0x000000ff0a00720b */ /* 0x000fe40003f04000 */
[----:B------:R-:W-:-:S11]  /*03b0*/  FSETP.GT.AND P1, PT, R11, RZ, PT ;  /* 0x000000ff0b00720b */ /* 0x000fd60003f24000 */
[----:B-----5:R-:W-:Y:S01]  /*03c0*/  @!P0 FMUL R10, R4, R10 ;  /* 0x0000000a040a8220 */ /* 0x020fe20000400000 */
[----:B0-----:R-:W-:-:S04]  /*03d0*/  IMAD.WIDE R2, R0, 0x4, R2 ;  /* 0x0000000400027825 */ /* 0x001fc800078e0202 */
[----:B------:R-:W-:-:S05]  /*03e0*/  @!P1 FMUL R11, R5, R11 ;  /* 0x0000000b050b9220 */ /* 0x000fca0000400000 */
[----:B------:R-:W-:Y:S01]  /*03f0*/  STG.E.64 desc[UR4][R2.64], R10 ;  /* 0x0000000a02007986 */ /* 0x000fe2000c101b04 */
[----:B------:R-:W-:Y:S05]  /*0400*/  EXIT ;  /* 0x000000000000794d */ /* 0x000fea0003800000 */
.L_x_0:
[----:B------:R-:W-:-:S00]  /*0410*/  BRA `(.L_x_0) ;  /* 0xfffffffc00fc7947 */ /* 0x000fc0000383ffff */
[----:B------:R-:W-:-:S00]  /*0420*/  NOP ;  /* 0x0000000000007918 */ /* 0x000fc00000000000 */
        /* <DEDUP_REMOVED lines=13> */
.L_x_1:


//--------------------- .nv.global.init           --------------------------
	.section	.nv.global.init,"aw",@progbits
.nv.global.init:
	.type		_$_str,@object
	.size		_$_str,(_$_str_$_2 - _$_str)
_$_str:
        /*0000*/ 	.byte	0x5f, 0x5f, 0x43, 0x55, 0x44, 0x41, 0x5f, 0x46, 0x54, 0x5a, 0x00
	.type		_$_str_$_2,@object
	.size		_$_str_$_2,(.L_1 - _$_str_$_2)
_$_str_$_2:
        /*000b*/ 	.byte	0x5f, 0x5f, 0x43, 0x55, 0x44, 0x41, 0x5f, 0x50, 0x52, 0x45, 0x43, 0x5f, 0x53, 0x51, 0x52, 0x54
        /*001b*/ 	.byte	0x00
.L_1:


//--------------------- .nv.constant0.triton_poi_fused__native_batch_norm_legit_no_training__prelu_kernel_10 --------------------------
	.section	.nv.constant0.triton_poi_fused__native_batch_norm_legit_no_training__prelu_kernel_10,"a",@progbits
	.sectionflags	@""
	.align	4
.nv.constant0.triton_poi_fused__native_batch_norm_legit_no_training__prelu_kernel_10:
	.zero		588
